//
// Generated by NVIDIA NVVM Compiler
//
// Compiler Build ID: CL-36424714
// Cuda compilation tools, release 13.0, V13.0.88
// Based on NVVM 20.0.0
//

.version 9.0
.target sm_100
.address_size 64

	// .globl	_Z9kernelGPUPfS_S_S_S_S_iiiPi

.visible .entry _Z9kernelGPUPfS_S_S_S_S_iiiPi(
	.param .u64 .ptr .align 1 _Z9kernelGPUPfS_S_S_S_S_iiiPi_param_0,
	.param .u64 .ptr .align 1 _Z9kernelGPUPfS_S_S_S_S_iiiPi_param_1,
	.param .u64 .ptr .align 1 _Z9kernelGPUPfS_S_S_S_S_iiiPi_param_2,
	.param .u64 .ptr .align 1 _Z9kernelGPUPfS_S_S_S_S_iiiPi_param_3,
	.param .u64 .ptr .align 1 _Z9kernelGPUPfS_S_S_S_S_iiiPi_param_4,
	.param .u64 .ptr .align 1 _Z9kernelGPUPfS_S_S_S_S_iiiPi_param_5,
	.param .u32 _Z9kernelGPUPfS_S_S_S_S_iiiPi_param_6,
	.param .u32 _Z9kernelGPUPfS_S_S_S_S_iiiPi_param_7,
	.param .u32 _Z9kernelGPUPfS_S_S_S_S_iiiPi_param_8,
	.param .u64 .ptr .align 1 _Z9kernelGPUPfS_S_S_S_S_iiiPi_param_9
)
{
	.reg .pred 	%p<2>;
	.reg .b32 	%r<24>;
	.reg .b32 	%f<4>;
	.reg .b64 	%rd<29>;

	ld.param.u64 	%rd2, [_Z9kernelGPUPfS_S_S_S_S_iiiPi_param_1];
	ld.param.u64 	%rd4, [_Z9kernelGPUPfS_S_S_S_S_iiiPi_param_3];
	ld.param.u64 	%rd5, [_Z9kernelGPUPfS_S_S_S_S_iiiPi_param_4];
	ld.param.u32 	%r2, [_Z9kernelGPUPfS_S_S_S_S_iiiPi_param_6];
	ld.param.u32 	%r3, [_Z9kernelGPUPfS_S_S_S_S_iiiPi_param_7];
	ld.param.u32 	%r4, [_Z9kernelGPUPfS_S_S_S_S_iiiPi_param_8];
	mov.u32 	%r5, %tid.x;
	mov.u32 	%r6, %ntid.x;
	mov.u32 	%r7, %ctaid.x;
	mad.lo.s32 	%r1, %r6, %r7, %r5;
	mul.lo.s32 	%r8, %r2, %r2;
	setp.ge.s32 	%p1, %r1, %r8;
	@%p1 bra 	$L__BB0_2;
	ld.param.u64 	%rd28, [_Z9kernelGPUPfS_S_S_S_S_iiiPi_param_9];
	ld.param.u64 	%rd27, [_Z9kernelGPUPfS_S_S_S_S_iiiPi_param_5];
	ld.param.u64 	%rd26, [_Z9kernelGPUPfS_S_S_S_S_iiiPi_param_2];
	ld.param.u64 	%rd25, [_Z9kernelGPUPfS_S_S_S_S_iiiPi_param_0];
	cvta.to.global.u64 	%rd8, %rd28;
	cvta.to.global.u64 	%rd9, %rd25;
	cvta.to.global.u64 	%rd10, %rd4;
	cvta.to.global.u64 	%rd11, %rd2;
	cvta.to.global.u64 	%rd12, %rd5;
	cvta.to.global.u64 	%rd13, %rd26;
	cvta.to.global.u64 	%rd14, %rd27;
	div.s32 	%r9, %r1, %r2;
	mul.lo.s32 	%r10, %r9, %r2;
	sub.s32 	%r11, %r1, %r10;
	div.s32 	%r12, %r11, %r3;
	div.s32 	%r13, %r9, %r3;
	mad.lo.s32 	%r14, %r13, %r4, %r12;
	mul.wide.s32 	%rd15, %r14, 4;
	add.s64 	%rd16, %rd8, %rd15;
	ld.global.u32 	%r15, [%rd16];
	div.s32 	%r16, %r15, %r4;
	mul.lo.s32 	%r17, %r16, %r4;
	sub.s32 	%r18, %r15, %r17;
	sub.s32 	%r19, %r18, %r12;
	sub.s32 	%r20, %r16, %r13;
	mad.lo.s32 	%r21, %r19, %r3, %r11;
	mad.lo.s32 	%r22, %r20, %r3, %r9;
	mad.lo.s32 	%r23, %r22, %r2, %r21;
	mul.wide.s32 	%rd17, %r23, 4;
	add.s64 	%rd18, %rd9, %rd17;
	ld.global.f32 	%f1, [%rd18];
	mul.wide.s32 	%rd19, %r1, 4;
	add.s64 	%rd20, %rd10, %rd19;
	st.global.f32 	[%rd20], %f1;
	add.s64 	%rd21, %rd11, %rd17;
	ld.global.f32 	%f2, [%rd21];
	add.s64 	%rd22, %rd12, %rd19;
	st.global.f32 	[%rd22], %f2;
	add.s64 	%rd23, %rd13, %rd17;
	ld.global.f32 	%f3, [%rd23];
	add.s64 	%rd24, %rd14, %rd19;
	st.global.f32 	[%rd24], %f3;
$L__BB0_2:
	ret;

}


// ===== COMPILED SASS (sm_100) =====

	.target	sm_100

	.elftype	@"ET_EXEC"


//--------------------- .note.nv.tkinfo           --------------------------
	.section	.note.nv.tkinfo,"",@"SHT_NOTE"
	.sectionflags	@"SHF_NOTE_NV_TKINFO"
	.tkinfo
        /*0018*/ 	.word	0x00000002
        /*0030*/ 	.string	""
        /*0030*/ 	.string	"ptxas"
        /*0030*/ 	.string	"Cuda compilation tools, release 13.0, V13.0.88"
        /*0030*/ 	.string	"Build cuda_13.0.r13.0/compiler.36424714_0"
        /*0030*/ 	.string	"-arch sm_100 -m 64 "



//--------------------- .note.nv.cuinfo           --------------------------
	.section	.note.nv.cuinfo,"",@"SHT_NOTE"
	.sectionflags	@"SHF_NOTE_NV_CUINFO"
        /*0018*/ 	.short	0x0002
        /*001a*/ 	.short	0x0064
        /*001c*/ 	.short	0x0082
	.zero		2


//--------------------- .nv.info                  --------------------------
	.section	.nv.info,"",@"SHT_CUDA_INFO"
	.align	4


	//----- nvinfo : EIATTR_REGCOUNT
	.align		4
        /*0000*/ 	.byte	0x04, 0x2f
        /*0002*/ 	.short	(.L_1 - .L_0)
	.align		4
.L_0:
        /*0004*/ 	.word	index@(_Z9kernelGPUPfS_S_S_S_S_iiiPi)
        /*0008*/ 	.word	0x00000014


	//----- nvinfo : EIATTR_FRAME_SIZE
	.align		4
.L_1:
        /*000c*/ 	.byte	0x04, 0x11
        /*000e*/ 	.short	(.L_3 - .L_2)
	.align		4
.L_2:
        /*0010*/ 	.word	index@(_Z9kernelGPUPfS_S_S_S_S_iiiPi)
        /*0014*/ 	.word	0x00000000


	//----- nvinfo : EIATTR_MIN_STACK_SIZE
	.align		4
.L_3:
        /*0018*/ 	.byte	0x04, 0x12
        /*001a*/ 	.short	(.L_5 - .L_4)
	.align		4
.L_4:
        /*001c*/ 	.word	index@(_Z9kernelGPUPfS_S_S_S_S_iiiPi)
        /*0020*/ 	.word	0x00000000
.L_5:


//--------------------- .nv.compat                --------------------------
	.section	.nv.compat,"",@"SHT_CUDA_COMPAT_INFO"
	.align	4
        /*0000*/ 	.byte	0x02, 0x09, 0x00, 0x00, 0x02, 0x02, 0x01, 0x00, 0x02, 0x05, 0x05, 0x00, 0x03, 0x07, 0x01, 0x01
        /*0010*/ 	.byte	0x02, 0x03, 0x00, 0x00, 0x02, 0x06, 0x01, 0x00, 0x04, 0x0b, 0x08, 0x00, 0x09, 0x00, 0x00, 0x00
        /*0020*/ 	.byte	0x00, 0x00, 0x00, 0x00


//--------------------- .nv.info._Z9kernelGPUPfS_S_S_S_S_iiiPi --------------------------
	.section	.nv.info._Z9kernelGPUPfS_S_S_S_S_iiiPi,"",@"SHT_CUDA_INFO"
	.sectionflags	@""
	.align	4


	//----- nvinfo : EIATTR_CUDA_API_VERSION
	.align		4
        /*0000*/ 	.byte	0x04, 0x37
        /*0002*/ 	.short	(.L_7 - .L_6)
.L_6:
        /*0004*/ 	.word	0x00000082


	//----- nvinfo : EIATTR_KPARAM_INFO
	.align		4
.L_7:
        /*0008*/ 	.byte	0x04, 0x17
        /*000a*/ 	.short	(.L_9 - .L_8)
.L_8:
        /*000c*/ 	.word	0x00000000
        /*0010*/ 	.short	0x0009
        /*0012*/ 	.short	0x0040
        /*0014*/ 	.byte	0x00, 0xf5, 0x21, 0x00


	//----- nvinfo : EIATTR_KPARAM_INFO
	.align		4
.L_9:
        /*0018*/ 	.byte	0x04, 0x17
        /*001a*/ 	.short	(.L_11 - .L_10)
.L_10:
        /*001c*/ 	.word	0x00000000
        /*0020*/ 	.short	0x0008
        /*0022*/ 	.short	0x0038
        /*0024*/ 	.byte	0x00, 0xf0, 0x11, 0x00


	//----- nvinfo : EIATTR_KPARAM_INFO
	.align		4
.L_11:
        /*0028*/ 	.byte	0x04, 0x17
        /*002a*/ 	.short	(.L_13 - .L_12)
.L_12:
        /*002c*/ 	.word	0x00000000
        /*0030*/ 	.short	0x0007
        /*0032*/ 	.short	0x0034
        /*0034*/ 	.byte	0x00, 0xf0, 0x11, 0x00


	//----- nvinfo : EIATTR_KPARAM_INFO
	.align		4
.L_13:
        /*0038*/ 	.byte	0x04, 0x17
        /*003a*/ 	.short	(.L_15 - .L_14)
.L_14:
        /*003c*/ 	.word	0x00000000
        /*0040*/ 	.short	0x0006
        /*0042*/ 	.short	0x0030
        /*0044*/ 	.byte	0x00, 0xf0, 0x11, 0x00


	//----- nvinfo : EIATTR_KPARAM_INFO
	.align		4
.L_15:
        /*0048*/ 	.byte	0x04, 0x17
        /*004a*/ 	.short	(.L_17 - .L_16)
.L_16:
        /*004c*/ 	.word	0x00000000
        /*0050*/ 	.short	0x0005
        /*0052*/ 	.short	0x0028
        /*0054*/ 	.byte	0x00, 0xf5, 0x21, 0x00


	//----- nvinfo : EIATTR_KPARAM_INFO
	.align		4
.L_17:
        /*0058*/ 	.byte	0x04, 0x17
        /*005a*/ 	.short	(.L_19 - .L_18)
.L_18:
        /*005c*/ 	.word	0x00000000
        /*0060*/ 	.short	0x0004
        /*0062*/ 	.short	0x0020
        /*0064*/ 	.byte	0x00, 0xf5, 0x21, 0x00


	//----- nvinfo : EIATTR_KPARAM_INFO
	.align		4
.L_19:
        /*0068*/ 	.byte	0x04, 0x17
        /*006a*/ 	.short	(.L_21 - .L_20)
.L_20:
        /*006c*/ 	.word	0x00000000
        /*0070*/ 	.short	0x0003
        /*0072*/ 	.short	0x0018
        /*0074*/ 	.byte	0x00, 0xf5, 0x21, 0x00


	//----- nvinfo : EIATTR_KPARAM_INFO
	.align		4
.L_21:
        /*0078*/ 	.byte	0x04, 0x17
        /*007a*/ 	.short	(.L_23 - .L_22)
.L_22:
        /*007c*/ 	.word	0x00000000
        /*0080*/ 	.short	0x0002
        /*0082*/ 	.short	0x0010
        /*0084*/ 	.byte	0x00, 0xf5, 0x21, 0x00


	//----- nvinfo : EIATTR_KPARAM_INFO
	.align		4
.L_23:
        /*0088*/ 	.byte	0x04, 0x17
        /*008a*/ 	.short	(.L_25 - .L_24)
.L_24:
        /*008c*/ 	.word	0x00000000
        /*0090*/ 	.short	0x0001
        /*0092*/ 	.short	0x0008
        /*0094*/ 	.byte	0x00, 0xf5, 0x21, 0x00


	//----- nvinfo : EIATTR_KPARAM_INFO
	.align		4
.L_25:
        /*0098*/ 	.byte	0x04, 0x17
        /*009a*/ 	.short	(.L_27 - .L_26)
.L_26:
        /*009c*/ 	.word	0x00000000
        /*00a0*/ 	.short	0x0000
        /*00a2*/ 	.short	0x0000
        /*00a4*/ 	.byte	0x00, 0xf5, 0x21, 0x00


	//----- nvinfo : EIATTR_SPARSE_MMA_MASK
	.align		4
.L_27:
        /*00a8*/ 	.byte	0x03, 0x50
        /*00aa*/ 	.short	0x0000


	//----- nvinfo : EIATTR_MAXREG_COUNT
	.align		4
        /*00ac*/ 	.byte	0x03, 0x1b
        /*00ae*/ 	.short	0x00ff


	//----- nvinfo : EIATTR_MERCURY_ISA_VERSION
	.align		4
        /*00b0*/ 	.byte	0x03, 0x5f
        /*00b2*/ 	.short	0x0101


	//----- nvinfo : EIATTR_VRC_CTA_INIT_COUNT
	.align		4
        /*00b4*/ 	.byte	0x02, 0x4a
	.zero		1
	.zero		1


	//----- nvinfo : EIATTR_EXIT_INSTR_OFFSETS
	.align		4
        /*00b8*/ 	.byte	0x04, 0x1c
        /*00ba*/ 	.short	(.L_29 - .L_28)


	//   ....[0]....
.L_28:
        /*00bc*/ 	.word	0x00000080


	//   ....[1]....
        /*00c0*/ 	.word	0x00000820


	//----- nvinfo : EIATTR_CBANK_PARAM_SIZE
	.align		4
.L_29:
        /*00c4*/ 	.byte	0x03, 0x19
        /*00c6*/ 	.short	0x0048


	//----- nvinfo : EIATTR_PARAM_CBANK
	.align		4
        /*00c8*/ 	.byte	0x04, 0x0a
        /*00ca*/ 	.short	(.L_31 - .L_30)
	.align		4
.L_30:
        /*00cc*/ 	.word	index@(.nv.constant0._Z9kernelGPUPfS_S_S_S_S_iiiPi)
        /*00d0*/ 	.short	0x0380
        /*00d2*/ 	.short	0x0048


	//----- nvinfo : EIATTR_SW_WAR
	.align		4
.L_31:
        /*00d4*/ 	.byte	0x04, 0x36
        /*00d6*/ 	.short	(.L_33 - .L_32)
.L_32:
        /*00d8*/ 	.word	0x00000008
.L_33:


//--------------------- .nv.callgraph             --------------------------
	.section	.nv.callgraph,"",@"SHT_CUDA_CALLGRAPH"
	.align	4
	.sectionentsize	8
	.align		4
        /*0000*/ 	.word	0x00000000
	.align		4
        /*0004*/ 	.word	0xffffffff
	.align		4
        /*0008*/ 	.word	0x00000000
	.align		4
        /*000c*/ 	.word	0xfffffffe
	.align		4
        /*0010*/ 	.word	0x00000000
	.align		4
        /*0014*/ 	.word	0xfffffffd
	.align		4
        /*0018*/ 	.word	0x00000000
	.align		4
        /*001c*/ 	.word	0xfffffffc


//--------------------- .text._Z9kernelGPUPfS_S_S_S_S_iiiPi --------------------------
	.section	.text._Z9kernelGPUPfS_S_S_S_S_iiiPi,"ax",@progbits
	.align	128
        .global         _Z9kernelGPUPfS_S_S_S_S_iiiPi
        .type           _Z9kernelGPUPfS_S_S_S_S_iiiPi,@function
        .size           _Z9kernelGPUPfS_S_S_S_S_iiiPi,(.L_x_1 - _Z9kernelGPUPfS_S_S_S_S_iiiPi)
        .other          _Z9kernelGPUPfS_S_S_S_S_iiiPi,@"STO_CUDA_ENTRY STV_DEFAULT"
_Z9kernelGPUPfS_S_S_S_S_iiiPi:
.text._Z9kernelGPUPfS_S_S_S_S_iiiPi:
[----:B------:R-:W-:Y:S01]  /*0000*/  LDC R1, c[0x0][0x37c] ;  /* 0x0000df00ff017b82 */ /* 0x000fe20000000800 */
[----:B------:R-:W0:Y:S07]  /*0010*/  S2R R0, SR_TID.X ;  /* 0x0000000000007919 */ /* 0x000e2e0000002100 */
[----:B------:R-:W1:Y:S01]  /*0020*/  LDC R3, c[0x0][0x3b0] ;  /* 0x0000ec00ff037b82 */ /* 0x000e620000000800 */
[----:B------:R-:W0:Y:S01]  /*0030*/  LDCU UR4, c[0x0][0x360] ;  /* 0x00006c00ff0477ac */ /* 0x000e220008000800 */
[----:B------:R-:W0:Y:S02]  /*0040*/  S2R R5, SR_CTAID.X ;  /* 0x0000000000057919 */ /* 0x000e240000002500 */
[----:B0-----:R-:W-:-:S02]  /*0050*/  IMAD R0, R5, UR4, R0 ;  /* 0x0000000405007c24 */ /* 0x001fc4000f8e0200 */
[----:B-1----:R-:W-:-:S05]  /*0060*/  IMAD R5, R3, R3, RZ ;  /* 0x0000000303057224 */ /* 0x002fca00078e02ff */
[----:B------:R-:W-:-:S13]  /*0070*/  ISETP.GE.AND P0, PT, R0, R5, PT ;  /* 0x000000050000720c */ /* 0x000fda0003f06270 */
[----:B------:R-:W-:Y:S05]  /*0080*/  @P0 EXIT ;  /* 0x000000000000094d */ /* 0x000fea0003800000 */
[----:B------:R-:W-:Y:S01]  /*0090*/  IABS R8, R3 ;  /* 0x0000000300087213 */ /* 0x000fe20000000000 */
[----:B------:R-:W0:Y:S01]  /*00a0*/  LDC R2, c[0x0][0x3b4] ;  /* 0x0000ed00ff027b82 */ /* 0x000e220000000800 */
[----:B------:R-:W-:Y:S01]  /*00b0*/  IABS R9, R0 ;  /* 0x0000000000097213 */ /* 0x000fe20000000000 */
[----:B------:R-:W1:Y:S01]  /*00c0*/  LDCU.64 UR4, c[0x0][0x358] ;  /* 0x00006b00ff0477ac */ /* 0x000e620008000a00 */
[----:B------:R-:W2:Y:S08]  /*00d0*/  I2F.RP R6, R8 ;  /* 0x0000000800067306 */ /* 0x000eb00000209400 */
[----:B--2---:R-:W2:Y:S01]  /*00e0*/  MUFU.RCP R6, R6 ;  /* 0x0000000600067308 */ /* 0x004ea20000001000 */
[----:B0-----:R-:W-:Y:S01]  /*00f0*/  LOP3.LUT R13, RZ, R2, RZ, 0x33, !PT ;  /* 0x00000002ff0d7212 */ /* 0x001fe200078e33ff */
[----:B--2---:R-:W-:-:S06]  /*0100*/  VIADD R4, R6, 0xffffffe ;  /* 0x0ffffffe06047836 */ /* 0x004fcc0000000000 */
[----:B------:R0:W2:Y:S02]  /*0110*/  F2I.FTZ.U32.TRUNC.NTZ R5, R4 ;  /* 0x0000000400057305 */ /* 0x0000a4000021f000 */
[----:B0-----:R-:W-:Y:S02]  /*0120*/  HFMA2 R4, -RZ, RZ, 0, 0 ;  /* 0x00000000ff047431 */ /* 0x001fe400000001ff */
[----:B--2---:R-:W-:-:S04]  /*0130*/  IMAD.MOV R7, RZ, RZ, -R5 ;  /* 0x000000ffff077224 */ /* 0x004fc800078e0a05 */
[----:B------:R-:W-:-:S04]  /*0140*/  IMAD R7, R7, R8, RZ ;  /* 0x0000000807077224 */ /* 0x000fc800078e02ff */
[----:B------:R-:W-:Y:S01]  /*0150*/  IMAD.HI.U32 R5, R5, R7, R4 ;  /* 0x0000000705057227 */ /* 0x000fe200078e0004 */
[----:B------:R-:W-:-:S03]  /*0160*/  IABS R4, R2 ;  /* 0x0000000200047213 */ /* 0x000fc60000000000 */
[----:B------:R-:W-:Y:S01]  /*0170*/  IMAD.MOV.U32 R7, RZ, RZ, R9 ;  /* 0x000000ffff077224 */ /* 0x000fe200078e0009 */
[----:B------:R-:W0:Y:S03]  /*0180*/  I2F.RP R6, R4 ;  /* 0x0000000400067306 */ /* 0x000e260000209400 */
[----:B------:R-:W-:-:S05]  /*0190*/  IMAD.HI.U32 R9, R5, R7, RZ ;  /* 0x0000000705097227 */ /* 0x000fca00078e00ff */
[----:B------:R-:W-:-:S05]  /*01a0*/  IADD3 R5, PT, PT, -R9, RZ, RZ ;  /* 0x000000ff09057210 */ /* 0x000fca0007ffe1ff */
[C---:B------:R-:W-:Y:S01]  /*01b0*/  IMAD R5, R8.reuse, R5, R7 ;  /* 0x0000000508057224 */ /* 0x040fe200078e0207 */
[----:B0-----:R-:W0:Y:S04]  /*01c0*/  MUFU.RCP R6, R6 ;  /* 0x0000000600067308 */ /* 0x001e280000001000 */
[----:B------:R-:W-:-:S13]  /*01d0*/  ISETP.GT.U32.AND P1, PT, R8, R5, PT ;  /* 0x000000050800720c */ /* 0x000fda0003f24070 */
[----:B------:R-:W-:Y:S01]  /*01e0*/  @!P1 IMAD.IADD R5, R5, 0x1, -R8 ;  /* 0x0000000105059824 */ /* 0x000fe200078e0a08 */
[----:B0-----:R-:W-:Y:S01]  /*01f0*/  IADD3 R10, PT, PT, R6, 0xffffffe, RZ ;  /* 0x0ffffffe060a7810 */ /* 0x001fe20007ffe0ff */
[----:B------:R-:W-:Y:S01]  /*0200*/  @!P1 VIADD R9, R9, 0x1 ;  /* 0x0000000109099836 */ /* 0x000fe20000000000 */
[----:B------:R-:W-:Y:S02]  /*0210*/  ISETP.NE.AND P1, PT, R3, RZ, PT ;  /* 0x000000ff0300720c */ /* 0x000fe40003f25270 */
[----:B------:R-:W-:Y:S01]  /*0220*/  ISETP.GE.U32.AND P0, PT, R5, R8, PT ;  /* 0x000000080500720c */ /* 0x000fe20003f06070 */
[----:B------:R0:W2:Y:S01]  /*0230*/  F2I.FTZ.U32.TRUNC.NTZ R11, R10 ;  /* 0x0000000a000b7305 */ /* 0x0000a2000021f000 */
[----:B------:R-:W-:-:S04]  /*0240*/  LOP3.LUT R5, R0, R3, RZ, 0x3c, !PT ;  /* 0x0000000300057212 */ /* 0x000fc800078e3cff */
[----:B------:R-:W-:Y:S02]  /*0250*/  ISETP.GE.AND P2, PT, R5, RZ, PT ;  /* 0x000000ff0500720c */ /* 0x000fe40003f46270 */
[----:B0-----:R-:W-:-:S05]  /*0260*/  MOV R10, RZ ;  /* 0x000000ff000a7202 */ /* 0x001fca0000000f00 */
[----:B------:R-:W-:Y:S02]  /*0270*/  @P0 IADD3 R9, PT, PT, R9, 0x1, RZ ;  /* 0x0000000109090810 */ /* 0x000fe40007ffe0ff */
[----:B--2---:R-:W-:-:S04]  /*0280*/  IADD3 R5, PT, PT, RZ, -R11, RZ ;  /* 0x8000000bff057210 */ /* 0x004fc80007ffe0ff */
[----:B------:R-:W-:Y:S01]  /*0290*/  @!P2 IMAD.MOV R9, RZ, RZ, -R9 ;  /* 0x000000ffff09a224 */ /* 0x000fe200078e0a09 */
[----:B------:R-:W-:Y:S01]  /*02a0*/  @!P1 LOP3.LUT R9, RZ, R3, RZ, 0x33, !PT ;  /* 0x00000003ff099212 */ /* 0x000fe200078e33ff */
[----:B------:R-:W-:-:S03]  /*02b0*/  IMAD R5, R5, R4, RZ ;  /* 0x0000000405057224 */ /* 0x000fc600078e02ff */
[----:B------:R-:W-:Y:S01]  /*02c0*/  IABS R8, R9 ;  /* 0x0000000900087213 */ /* 0x000fe20000000000 */
[----:B------:R-:W-:Y:S02]  /*02d0*/  IMAD.MOV R7, RZ, RZ, -R9 ;  /* 0x000000ffff077224 */ /* 0x000fe400078e0a09 */
[----:B------:R-:W-:-:S04]  /*02e0*/  IMAD.HI.U32 R10, R11, R5, R10 ;  /* 0x000000050b0a7227 */ /* 0x000fc800078e000a */
[----:B------:R-:W-:Y:S02]  /*02f0*/  IMAD R7, R3, R7, R0 ;  /* 0x0000000703077224 */ /* 0x000fe400078e0200 */
[----:B------:R-:W-:-:S03]  /*0300*/  IMAD.MOV.U32 R11, RZ, RZ, R8 ;  /* 0x000000ffff0b7224 */ /* 0x000fc600078e0008 */
[----:B------:R-:W-:Y:S01]  /*0310*/  IABS R6, R7 ;  /* 0x0000000700067213 */ /* 0x000fe20000000000 */
[----:B------:R-:W-:-:S03]  /*0320*/  IMAD.HI.U32 R8, R10, R11, RZ ;  /* 0x0000000b0a087227 */ /* 0x000fc600078e00ff */
[----:B------:R-:W-:Y:S01]  /*0330*/  MOV R5, R6 ;  /* 0x0000000600057202 */ /* 0x000fe20000000f00 */
[----:B------:R-:W-:-:S04]  /*0340*/  IMAD.MOV R12, RZ, RZ, -R8 ;  /* 0x000000ffff0c7224 */ /* 0x000fc800078e0a08 */
[----:B------:R-:W-:-:S04]  /*0350*/  IMAD.HI.U32 R10, R10, R5, RZ ;  /* 0x000000050a0a7227 */ /* 0x000fc800078e00ff */
[----:B------:R-:W-:Y:S01]  /*0360*/  IMAD R11, R4, R12, R11 ;  /* 0x0000000c040b7224 */ /* 0x000fe200078e020b */
[----:B------:R-:W-:-:S04]  /*0370*/  IADD3 R6, PT, PT, -R10, RZ, RZ ;  /* 0x000000ff0a067210 */ /* 0x000fc80007ffe1ff */
[C---:B------:R-:W-:Y:S01]  /*0380*/  ISETP.GT.U32.AND P5, PT, R4.reuse, R11, PT ;  /* 0x0000000b0400720c */ /* 0x040fe20003fa4070 */
[C---:B------:R-:W-:Y:S02]  /*0390*/  IMAD R5, R4.reuse, R6, R5 ;  /* 0x0000000604057224 */ /* 0x040fe400078e0205 */
[----:B------:R-:W0:Y:S03]  /*03a0*/  LDC R6, c[0x0][0x3b8] ;  /* 0x0000ee00ff067b82 */ /* 0x000e260000000800 */
[----:B------:R-:W-:-:S07]  /*03b0*/  ISETP.GT.U32.AND P4, PT, R4, R5, PT ;  /* 0x000000050400720c */ /* 0x000fce0003f84070 */
[----:B------:R-:W-:Y:S02]  /*03c0*/  @!P5 IMAD.IADD R11, R11, 0x1, -R4 ;  /* 0x000000010b0bd824 */ /* 0x000fe400078e0a04 */
[----:B------:R-:W-:-:S03]  /*03d0*/  @!P5 VIADD R8, R8, 0x1 ;  /* 0x000000010808d836 */ /* 0x000fc60000000000 */
[-C--:B------:R-:W-:Y:S02]  /*03e0*/  ISETP.GE.U32.AND P3, PT, R11, R4.reuse, PT ;  /* 0x000000040b00720c */ /* 0x080fe40003f66070 */
[-C--:B------:R-:W-:Y:S02]  /*03f0*/  @!P4 IADD3 R5, PT, PT, R5, -R4.reuse, RZ ;  /* 0x800000040505c210 */ /* 0x080fe40007ffe0ff */
[----:B------:R-:W-:Y:S02]  /*0400*/  @!P4 IADD3 R10, PT, PT, R10, 0x1, RZ ;  /* 0x000000010a0ac810 */ /* 0x000fe40007ffe0ff */
[----:B------:R-:W-:Y:S02]  /*0410*/  ISETP.GE.U32.AND P2, PT, R5, R4, PT ;  /* 0x000000040500720c */ /* 0x000fe40003f46070 */
[-C--:B------:R-:W-:Y:S02]  /*0420*/  LOP3.LUT R5, R9, R2.reuse, RZ, 0x3c, !PT ;  /* 0x0000000209057212 */ /* 0x080fe400078e3cff */
[----:B------:R-:W-:-:S02]  /*0430*/  LOP3.LUT R4, R7, R2, RZ, 0x3c, !PT ;  /* 0x0000000207047212 */ /* 0x000fc400078e3cff */
[----:B------:R-:W-:Y:S01]  /*0440*/  ISETP.GE.AND P0, PT, R5, RZ, PT ;  /* 0x000000ff0500720c */ /* 0x000fe20003f06270 */
[----:B------:R-:W-:Y:S01]  /*0450*/  @P3 VIADD R8, R8, 0x1 ;  /* 0x0000000108083836 */ /* 0x000fe20000000000 */
[----:B------:R-:W-:Y:S02]  /*0460*/  ISETP.GE.AND P1, PT, R4, RZ, PT ;  /* 0x000000ff0400720c */ /* 0x000fe40003f26270 */
[----:B------:R-:W2:Y:S03]  /*0470*/  LDC.64 R4, c[0x0][0x3c0] ;  /* 0x0000f000ff047b82 */ /* 0x000ea60000000a00 */
[----:B------:R-:W-:Y:S02]  /*0480*/  @P2 IADD3 R10, PT, PT, R10, 0x1, RZ ;  /* 0x000000010a0a2810 */ /* 0x000fe40007ffe0ff */
[----:B------:R-:W-:-:S04]  /*0490*/  ISETP.NE.AND P2, PT, R2, RZ, PT ;  /* 0x000000ff0200720c */ /* 0x000fc80003f45270 */
[----:B------:R-:W-:Y:S02]  /*04a0*/  @!P0 IMAD.MOV R8, RZ, RZ, -R8 ;  /* 0x000000ffff088224 */ /* 0x000fe400078e0a08 */
[----:B------:R-:W-:-:S03]  /*04b0*/  @!P1 IADD3 R10, PT, PT, -R10, RZ, RZ ;  /* 0x000000ff0a0a9210 */ /* 0x000fc60007ffe1ff */
[C---:B------:R-:W-:Y:S02]  /*04c0*/  SEL R11, R13.reuse, R8, !P2 ;  /* 0x000000080d0b7207 */ /* 0x040fe40005000000 */
[----:B------:R-:W-:-:S05]  /*04d0*/  SEL R8, R13, R10, !P2 ;  /* 0x0000000a0d087207 */ /* 0x000fca0005000000 */
[----:B0-----:R-:W-:-:S04]  /*04e0*/  IMAD R13, R11, R6, R8 ;  /* 0x000000060b0d7224 */ /* 0x001fc800078e0208 */
[----:B--2---:R-:W-:-:S06]  /*04f0*/  IMAD.WIDE R12, R13, 0x4, R4 ;  /* 0x000000040d0c7825 */ /* 0x004fcc00078e0204 */
[----:B-1----:R-:W2:Y:S01]  /*0500*/  LDG.E R13, desc[UR4][R12.64] ;  /* 0x000000040c0d7981 */ /* 0x002ea2000c1e1900 */
[----:B------:R-:W-:-:S04]  /*0510*/  IABS R15, R6 ;  /* 0x00000006000f7213 */ /* 0x000fc80000000000 */
[----:B------:R-:W0:Y:S08]  /*0520*/  I2F.RP R10, R15 ;  /* 0x0000000f000a7306 */ /* 0x000e300000209400 */
[----:B0-----:R-:W0:Y:S02]  /*0530*/  MUFU.RCP R10, R10 ;  /* 0x0000000a000a7308 */ /* 0x001e240000001000 */
[----:B0-----:R-:W-:-:S06]  /*0540*/  VIADD R4, R10, 0xffffffe ;  /* 0x0ffffffe0a047836 */ /* 0x001fcc0000000000 */
[----:B------:R0:W1:Y:S02]  /*0550*/  F2I.FTZ.U32.TRUNC.NTZ R5, R4 ;  /* 0x0000000400057305 */ /* 0x000064000021f000 */
[----:B0-----:R-:W-:Y:S01]  /*0560*/  IMAD.MOV.U32 R4, RZ, RZ, RZ ;  /* 0x000000ffff047224 */ /* 0x001fe200078e00ff */
[----:B-1----:R-:W-:-:S05]  /*0570*/  IADD3 R14, PT, PT, RZ, -R5, RZ ;  /* 0x80000005ff0e7210 */ /* 0x002fca0007ffe0ff */
[----:B------:R-:W-:-:S04]  /*0580*/  IMAD R17, R14, R15, RZ ;  /* 0x0000000f0e117224 */ /* 0x000fc800078e02ff */
[----:B------:R-:W-:Y:S01]  /*0590*/  IMAD.HI.U32 R5, R5, R17, R4 ;  /* 0x0000001105057227 */ /* 0x000fe200078e0004 */
[----:B--2---:R-:W-:Y:S02]  /*05a0*/  IABS R12, R13 ;  /* 0x0000000d000c7213 */ /* 0x004fe40000000000 */
[----:B------:R-:W-:-:S03]  /*05b0*/  LOP3.LUT R4, R13, R6, RZ, 0x3c, !PT ;  /* 0x000000060d047212 */ /* 0x000fc600078e3cff */
[----:B------:R-:W-:Y:S01]  /*05c0*/  IMAD.HI.U32 R5, R5, R12, RZ ;  /* 0x0000000c05057227 */ /* 0x000fe200078e00ff */
[----:B------:R-:W-:-:S04]  /*05d0*/  ISETP.GE.AND P2, PT, R4, RZ, PT ;  /* 0x000000ff0400720c */ /* 0x000fc80003f46270 */
[----:B------:R-:W-:-:S05]  /*05e0*/  IADD3 R10, PT, PT, -R5, RZ, RZ ;  /* 0x000000ff050a7210 */ /* 0x000fca0007ffe1ff */
[----:B------:R-:W-:-:S05]  /*05f0*/  IMAD R10, R15, R10, R12 ;  /* 0x0000000a0f0a7224 */ /* 0x000fca00078e020c */
[----:B------:R-:W-:-:S13]  /*0600*/  ISETP.GT.U32.AND P1, PT, R15, R10, PT ;  /* 0x0000000a0f00720c */ /* 0x000fda0003f24070 */
[----:B------:R-:W-:Y:S01]  /*0610*/  @!P1 IMAD.IADD R10, R10, 0x1, -R15 ;  /* 0x000000010a0a9824 */ /* 0x000fe200078e0a0f */
[----:B------:R-:W-:Y:S02]  /*0620*/  @!P1 IADD3 R5, PT, PT, R5, 0x1, RZ ;  /* 0x0000000105059810 */ /* 0x000fe40007ffe0ff */
[----:B------:R-:W-:Y:S02]  /*0630*/  ISETP.NE.AND P1, PT, R6, RZ, PT ;  /* 0x000000ff0600720c */ /* 0x000fe40003f25270 */
[----:B------:R-:W-:-:S13]  /*0640*/  ISETP.GE.U32.AND P0, PT, R10, R15, PT ;  /* 0x0000000f0a00720c */ /* 0x000fda0003f06070 */
[----:B------:R-:W-:-:S05]  /*0650*/  @P0 VIADD R5, R5, 0x1 ;  /* 0x0000000105050836 */ /* 0x000fca0000000000 */
[----:B------:R-:W-:Y:S02]  /*0660*/  MOV R10, R5 ;  /* 0x00000005000a7202 */ /* 0x000fe40000000f00 */
[----:B------:R-:W0:Y:S03]  /*0670*/  LDC.64 R4, c[0x0][0x380] ;  /* 0x0000e000ff047b82 */ /* 0x000e260000000a00 */
[----:B------:R-:W-:Y:S01]  /*0680*/  @!P2 IMAD.MOV R10, RZ, RZ, -R10 ;  /* 0x000000ffff0aa224 */ /* 0x000fe200078e0a0a */
[----:B------:R-:W-:-:S04]  /*0690*/  @!P1 LOP3.LUT R10, RZ, R6, RZ, 0x33, !PT ;  /* 0x00000006ff0a9212 */ /* 0x000fc800078e33ff */
[C---:B------:R-:W-:Y:S01]  /*06a0*/  IADD3 R12, PT, PT, -R10.reuse, RZ, RZ ;  /* 0x000000ff0a0c7210 */ /* 0x040fe20007ffe1ff */
[----:B------:R-:W-:-:S04]  /*06b0*/  IMAD.IADD R10, R10, 0x1, -R11 ;  /* 0x000000010a0a7824 */ /* 0x000fc800078e0a0b */
[----:B------:R-:W-:Y:S02]  /*06c0*/  IMAD R13, R6, R12, R13 ;  /* 0x0000000c060d7224 */ /* 0x000fe400078e020d */
[----:B------:R-:W-:-:S03]  /*06d0*/  IMAD R10, R10, R2, R9 ;  /* 0x000000020a0a7224 */ /* 0x000fc600078e0209 */
[----:B------:R-:W-:Y:S02]  /*06e0*/  IADD3 R13, PT, PT, -R8, R13, RZ ;  /* 0x0000000d080d7210 */ /* 0x000fe40007ffe1ff */
[----:B------:R-:W1:Y:S03]  /*06f0*/  LDC.64 R8, c[0x0][0x3a0] ;  /* 0x0000e800ff087b82 */ /* 0x000e660000000a00 */
[----:B------:R-:W-:-:S04]  /*0700*/  IMAD R2, R13, R2, R7 ;  /* 0x000000020d027224 */ /* 0x000fc800078e0207 */
[----:B------:R-:W-:Y:S01]  /*0710*/  IMAD R13, R10, R3, R2 ;  /* 0x000000030a0d7224 */ /* 0x000fe200078e0202 */
[----:B------:R-:W2:Y:S03]  /*0720*/  LDC.64 R6, c[0x0][0x388] ;  /* 0x0000e200ff067b82 */ /* 0x000ea60000000a00 */
[----:B0-----:R-:W-:-:S05]  /*0730*/  IMAD.WIDE R4, R13, 0x4, R4 ;  /* 0x000000040d047825 */ /* 0x001fca00078e0204 */
[----:B------:R0:W3:Y:S01]  /*0740*/  LDG.E R15, desc[UR4][R4.64] ;  /* 0x00000004040f7981 */ /* 0x0000e2000c1e1900 */
[----:B------:R-:W4:Y:S08]  /*0750*/  LDC.64 R2, c[0x0][0x398] ;  /* 0x0000e600ff027b82 */ /* 0x000f300000000a00 */
[----:B------:R-:W5:Y:S01]  /*0760*/  LDC.64 R10, c[0x0][0x390] ;  /* 0x0000e400ff0a7b82 */ /* 0x000f620000000a00 */
[----:B--2---:R-:W-:-:S07]  /*0770*/  IMAD.WIDE R6, R13, 0x4, R6 ;  /* 0x000000040d067825 */ /* 0x004fce00078e0206 */
[----:B0-----:R-:W0:Y:S01]  /*0780*/  LDC.64 R4, c[0x0][0x3a8] ;  /* 0x0000ea00ff047b82 */ /* 0x001e220000000a00 */
[----:B----4-:R-:W-:-:S05]  /*0790*/  IMAD.WIDE R2, R0, 0x4, R2 ;  /* 0x0000000400027825 */ /* 0x010fca00078e0202 */
[----:B---3--:R-:W-:Y:S04]  /*07a0*/  STG.E desc[UR4][R2.64], R15 ;  /* 0x0000000f02007986 */ /* 0x008fe8000c101904 */
[----:B------:R-:W2:Y:S01]  /*07b0*/  LDG.E R7, desc[UR4][R6.64] ;  /* 0x0000000406077981 */ /* 0x000ea2000c1e1900 */
[----:B-1----:R-:W-:-:S04]  /*07c0*/  IMAD.WIDE R8, R0, 0x4, R8 ;  /* 0x0000000400087825 */ /* 0x002fc800078e0208 */
[----:B-----5:R-:W-:Y:S01]  /*07d0*/  IMAD.WIDE R10, R13, 0x4, R10 ;  /* 0x000000040d0a7825 */ /* 0x020fe200078e020a */
[----:B--2---:R-:W-:Y:S05]  /*07e0*/  STG.E desc[UR4][R8.64], R7 ;  /* 0x0000000708007986 */ /* 0x004fea000c101904 */
[----:B------:R-:W2:Y:S01]  /*07f0*/  LDG.E R11, desc[UR4][R10.64] ;  /* 0x000000040a0b7981 */ /* 0x000ea2000c1e1900 */
[----:B0-----:R-:W-:-:S05]  /*0800*/  IMAD.WIDE R4, R0, 0x4, R4 ;  /* 0x0000000400047825 */ /* 0x001fca00078e0204 */
[----:B--2---:R-:W-:Y:S01]  /*0810*/  STG.E desc[UR4][R4.64], R11 ;  /* 0x0000000b04007986 */ /* 0x004fe2000c101904 */
[----:B------:R-:W-:Y:S05]  /*0820*/  EXIT ;  /* 0x000000000000794d */ /* 0x000fea0003800000 */
.L_x_0:
[----:B------:R-:W-:-:S00]  /*0830*/  BRA `(.L_x_0) ;  /* 0xfffffffc00fc7947 */ /* 0x000fc0000383ffff */
[----:B------:R-:W-:-:S00]  /*0840*/  NOP ;  /* 0x0000000000007918 */ /* 0x000fc00000000000 */
        /* <DEDUP_REMOVED lines=11> */
.L_x_1:


//--------------------- .nv.shared.reserved.0     --------------------------
	.section	.nv.shared.reserved.0,"aw",@nobits
	.weak		__nv_reservedSMEM_offset_0_alias
	.size		__nv_reservedSMEM_offset_0_alias, 0, 64
	.other		__nv_reservedSMEM_offset_0_alias,@"STO_CUDA_RESERVED_SHARED STV_DEFAULT"
__nv_reservedSMEM_offset_0_alias:
	.zero		0
	.zero		64


//--------------------- .nv.constant0._Z9kernelGPUPfS_S_S_S_S_iiiPi --------------------------
	.section	.nv.constant0._Z9kernelGPUPfS_S_S_S_S_iiiPi,"a",@progbits
	.sectionflags	@""
	.align	4
.nv.constant0._Z9kernelGPUPfS_S_S_S_S_iiiPi:
	.zero		968


//--------------------- SYMBOLS --------------------------

	.type		.nv.reservedSmem.offset0,@object
	.size		.nv.reservedSmem.offset0,0x4
